//
// Generated by NVIDIA NVVM Compiler
//
// Compiler Build ID: CL-36424714
// Cuda compilation tools, release 13.0, V13.0.88
// Based on NVVM 20.0.0
//

.version 9.0
.target sm_100
.address_size 64

	// .globl	_Z6kernelv
.extern .func  (.param .b32 func_retval0) vprintf
(
	.param .b64 vprintf_param_0,
	.param .b64 vprintf_param_1
)
;
.global .align 1 .b8 $str[118] = {98, 108, 111, 99, 107, 68, 105, 109, 46, 120, 32, 58, 32, 37, 100, 44, 32, 98, 108, 111, 99, 107, 68, 105, 109, 46, 121, 32, 58, 32, 37, 100, 44, 32, 103, 114, 105, 100, 68, 105, 109, 46, 120, 32, 58, 32, 37, 100, 44, 32, 103, 114, 105, 100, 68, 105, 109, 46, 121, 32, 58, 32, 37, 100, 44, 32, 116, 73, 100, 120, 46, 120, 32, 58, 32, 37, 100, 44, 32, 116, 73, 100, 120, 46, 121, 32, 58, 32, 37, 100, 44, 32, 98, 73, 100, 120, 46, 120, 32, 58, 32, 37, 100, 44, 32, 98, 73, 100, 120, 46, 121, 32, 58, 32, 37, 100, 10};

.visible .entry _Z6kernelv()
{
	.local .align 16 .b8 	__local_depot0[32];
	.reg .b64 	%SP;
	.reg .b64 	%SPL;
	.reg .b32 	%r<11>;
	.reg .b64 	%rd<5>;

	mov.u64 	%SPL, __local_depot0;
	cvta.local.u64 	%SP, %SPL;
	add.u64 	%rd1, %SP, 0;
	add.u64 	%rd2, %SPL, 0;
	mov.u32 	%r1, %ntid.x;
	mov.u32 	%r2, %ntid.y;
	mov.u32 	%r3, %nctaid.x;
	mov.u32 	%r4, %nctaid.y;
	mov.u32 	%r5, %tid.x;
	mov.u32 	%r6, %tid.y;
	mov.u32 	%r7, %ctaid.x;
	mov.u32 	%r8, %ctaid.y;
	st.local.v4.u32 	[%rd2], {%r1, %r2, %r3, %r4};
	st.local.v4.u32 	[%rd2+16], {%r5, %r6, %r7, %r8};
	mov.u64 	%rd3, $str;
	cvta.global.u64 	%rd4, %rd3;
	{ // callseq 0, 0
	.param .b64 param0;
	st.param.b64 	[param0], %rd4;
	.param .b64 param1;
	st.param.b64 	[param1], %rd1;
	.param .b32 retval0;
	call.uni (retval0), 
	vprintf, 
	(
	param0, 
	param1
	);
	ld.param.b32 	%r9, [retval0];
	} // callseq 0
	ret;

}


// ===== COMPILED SASS (sm_100) =====

	.target	sm_100

	.elftype	@"ET_EXEC"


//--------------------- .note.nv.tkinfo           --------------------------
	.section	.note.nv.tkinfo,"",@"SHT_NOTE"
	.sectionflags	@"SHF_NOTE_NV_TKINFO"
	.tkinfo
        /*0018*/ 	.word	0x00000002
        /*0030*/ 	.string	""
        /*0030*/ 	.string	"ptxas"
        /*0030*/ 	.string	"Cuda compilation tools, release 13.0, V13.0.88"
        /*0030*/ 	.string	"Build cuda_13.0.r13.0/compiler.36424714_0"
        /*0030*/ 	.string	"-arch sm_100 -m 64 "



//--------------------- .note.nv.cuinfo           --------------------------
	.section	.note.nv.cuinfo,"",@"SHT_NOTE"
	.sectionflags	@"SHF_NOTE_NV_CUINFO"
        /*0018*/ 	.short	0x0002
        /*001a*/ 	.short	0x0064
        /*001c*/ 	.short	0x0082
	.zero		2


//--------------------- .nv.info                  --------------------------
	.section	.nv.info,"",@"SHT_CUDA_INFO"
	.align	4


	//----- nvinfo : EIATTR_REGCOUNT
	.align		4
        /*0000*/ 	.byte	0x04, 0x2f
        /*0002*/ 	.short	(.L_2 - .L_1)
	.align		4
.L_1:
        /*0004*/ 	.word	index@(_Z6kernelv)
        /*0008*/ 	.word	0x00000018


	//----- nvinfo : EIATTR_FRAME_SIZE
	.align		4
.L_2:
        /*000c*/ 	.byte	0x04, 0x11
        /*000e*/ 	.short	(.L_4 - .L_3)
	.align		4
.L_3:
        /*0010*/ 	.word	index@(_Z6kernelv)
        /*0014*/ 	.word	0x00000020


	//----- nvinfo : EIATTR_MIN_STACK_SIZE
	.align		4
.L_4:
        /*0018*/ 	.byte	0x04, 0x12
        /*001a*/ 	.short	(.L_6 - .L_5)
	.align		4
.L_5:
        /*001c*/ 	.word	index@(_Z6kernelv)
        /*0020*/ 	.word	0x00000020
.L_6:


//--------------------- .nv.compat                --------------------------
	.section	.nv.compat,"",@"SHT_CUDA_COMPAT_INFO"
	.align	4
        /*0000*/ 	.byte	0x02, 0x09, 0x00, 0x00, 0x02, 0x02, 0x01, 0x00, 0x02, 0x05, 0x05, 0x00, 0x03, 0x07, 0x01, 0x01
        /*0010*/ 	.byte	0x02, 0x03, 0x00, 0x00, 0x02, 0x06, 0x01, 0x00, 0x04, 0x0b, 0x08, 0x00, 0x09, 0x00, 0x00, 0x00
        /*0020*/ 	.byte	0x00, 0x00, 0x00, 0x00


//--------------------- .nv.info._Z6kernelv       --------------------------
	.section	.nv.info._Z6kernelv,"",@"SHT_CUDA_INFO"
	.sectionflags	@""
	.align	4


	//----- nvinfo : EIATTR_CUDA_API_VERSION
	.align		4
        /*0000*/ 	.byte	0x04, 0x37
        /*0002*/ 	.short	(.L_8 - .L_7)
.L_7:
        /*0004*/ 	.word	0x00000082


	//----- nvinfo : EIATTR_SPARSE_MMA_MASK
	.align		4
.L_8:
        /*0008*/ 	.byte	0x03, 0x50
        /*000a*/ 	.short	0x0000


	//----- nvinfo : EIATTR_MAXREG_COUNT
	.align		4
        /*000c*/ 	.byte	0x03, 0x1b
        /*000e*/ 	.short	0x00ff


	//----- nvinfo : EIATTR_EXTERNS
	.align		4
        /*0010*/ 	.byte	0x04, 0x0f
        /*0012*/ 	.short	(.L_10 - .L_9)


	//   ....[0]....
	.align		4
.L_9:
        /*0014*/ 	.word	index@(vprintf)


	//----- nvinfo : EIATTR_MERCURY_ISA_VERSION
	.align		4
.L_10:
        /*0018*/ 	.byte	0x03, 0x5f
        /*001a*/ 	.short	0x0101


	//----- nvinfo : EIATTR_VRC_CTA_INIT_COUNT
	.align		4
        /*001c*/ 	.byte	0x02, 0x4a
	.zero		1
	.zero		1


	//----- nvinfo : EIATTR_SYSCALL_OFFSETS
	.align		4
        /*0020*/ 	.byte	0x04, 0x46
        /*0022*/ 	.short	(.L_12 - .L_11)


	//   ....[0]....
.L_11:
        /*0024*/ 	.word	0x00000160


	//----- nvinfo : EIATTR_EXIT_INSTR_OFFSETS
	.align		4
.L_12:
        /*0028*/ 	.byte	0x04, 0x1c
        /*002a*/ 	.short	(.L_14 - .L_13)


	//   ....[0]....
.L_13:
        /*002c*/ 	.word	0x00000170


	//----- nvinfo : EIATTR_SW_WAR
	.align		4
.L_14:
        /*0030*/ 	.byte	0x04, 0x36
        /*0032*/ 	.short	(.L_16 - .L_15)
.L_15:
        /*0034*/ 	.word	0x00000008
.L_16:


//--------------------- .nv.callgraph             --------------------------
	.section	.nv.callgraph,"",@"SHT_CUDA_CALLGRAPH"
	.align	4
	.sectionentsize	8
	.align		4
        /*0000*/ 	.word	0x00000000
	.align		4
        /*0004*/ 	.word	0xffffffff
	.align		4
        /*0008*/ 	.word	index@(_Z6kernelv)
	.align		4
        /*000c*/ 	.word	index@(vprintf)
	.align		4
        /*0010*/ 	.word	0x00000000
	.align		4
        /*0014*/ 	.word	0xfffffffe
	.align		4
        /*0018*/ 	.word	0x00000000
	.align		4
        /*001c*/ 	.word	0xfffffffd
	.align		4
        /*0020*/ 	.word	0x00000000
	.align		4
        /*0024*/ 	.word	0xfffffffc


//--------------------- .nv.constant4             --------------------------
	.section	.nv.constant4,"a",@progbits
	.align	8
	.align		8
.nv.constant4:
        /*0000*/ 	.dword	vprintf
	.align		8
        /*0008*/ 	.dword	$str


//--------------------- .text._Z6kernelv          --------------------------
	.section	.text._Z6kernelv,"ax",@progbits
	.align	128
        .global         _Z6kernelv
        .type           _Z6kernelv,@function
        .size           _Z6kernelv,(.L_x_2 - _Z6kernelv)
        .other          _Z6kernelv,@"STO_CUDA_ENTRY STV_DEFAULT"
_Z6kernelv:
.text._Z6kernelv:
[----:B------:R-:W0:Y:S01]  /*0000*/  LDC R1, c[0x0][0x37c] ;  /* 0x0000df00ff017b82 */ /* 0x000e220000000800 */
[----:B------:R-:W1:Y:S01]  /*0010*/  S2R R12, SR_TID.X ;  /* 0x00000000000c7919 */ /* 0x000e620000002100 */
[----:B------:R-:W2:Y:S06]  /*0020*/  LDCU UR5, c[0x0][0x2fc] ;  /* 0x00005f80ff0577ac */ /* 0x000eac0008000800 */
[----:B------:R-:W3:Y:S01]  /*0030*/  LDC R8, c[0x0][0x360] ;  /* 0x0000d800ff087b82 */ /* 0x000ee20000000800 */
[----:B0-----:R-:W-:Y:S01]  /*0040*/  VIADD R1, R1, 0xffffffe0 ;  /* 0xffffffe001017836 */ /* 0x001fe20000000000 */
[----:B------:R-:W1:Y:S01]  /*0050*/  S2R R13, SR_TID.Y ;  /* 0x00000000000d7919 */ /* 0x000e620000002200 */
[----:B------:R-:W-:Y:S01]  /*0060*/  MOV R0, 0x0 ;  /* 0x0000000000007802 */ /* 0x000fe20000000f00 */
[----:B------:R-:W0:Y:S01]  /*0070*/  LDCU UR4, c[0x0][0x2f8] ;  /* 0x00005f00ff0477ac */ /* 0x000e220008000800 */
[----:B------:R-:W1:Y:S03]  /*0080*/  S2R R14, SR_CTAID.X ;  /* 0x00000000000e7919 */ /* 0x000e660000002500 */
[----:B------:R-:W3:Y:S01]  /*0090*/  LDC R9, c[0x0][0x364] ;  /* 0x0000d900ff097b82 */ /* 0x000ee20000000800 */
[----:B------:R-:W4:Y:S01]  /*00a0*/  LDCU.64 UR6, c[0x4][0x8] ;  /* 0x01000100ff0677ac */ /* 0x000f220008000a00 */
[----:B------:R-:W1:Y:S06]  /*00b0*/  S2R R15, SR_CTAID.Y ;  /* 0x00000000000f7919 */ /* 0x000e6c0000002600 */
[----:B------:R-:W3:Y:S01]  /*00c0*/  LDC R10, c[0x0][0x370] ;  /* 0x0000dc00ff0a7b82 */ /* 0x000ee20000000800 */
[----:B0-----:R-:W-:-:S07]  /*00d0*/  IADD3 R6, P0, PT, R1, UR4, RZ ;  /* 0x0000000401067c10 */ /* 0x001fce000ff1e0ff */
[----:B------:R-:W3:Y:S01]  /*00e0*/  LDC R11, c[0x0][0x374] ;  /* 0x0000dd00ff0b7b82 */ /* 0x000ee20000000800 */
[----:B----4-:R-:W-:Y:S01]  /*00f0*/  IMAD.U32 R4, RZ, RZ, UR6 ;  /* 0x00000006ff047e24 */ /* 0x010fe2000f8e00ff */
[----:B------:R-:W-:Y:S01]  /*0100*/  MOV R5, UR7 ;  /* 0x0000000700057c02 */ /* 0x000fe20008000f00 */
[----:B--2---:R-:W-:-:S05]  /*0110*/  IMAD.X R7, RZ, RZ, UR5, P0 ;  /* 0x00000005ff077e24 */ /* 0x004fca00080e06ff */
[----:B------:R0:W2:Y:S01]  /*0120*/  LDC.64 R2, c[0x4][R0] ;  /* 0x0100000000027b82 */ /* 0x0000a20000000a00 */
[----:B-1----:R0:W-:Y:S04]  /*0130*/  STL.128 [R1+0x10], R12 ;  /* 0x0000100c01007387 */ /* 0x0021e80000100c00 */
[----:B---3--:R0:W-:Y:S02]  /*0140*/  STL.128 [R1], R8 ;  /* 0x0000000801007387 */ /* 0x0081e40000100c00 */
[----:B------:R-:W-:-:S07]  /*0150*/  LEPC R20, `(.L_x_0) ;  /* 0x000000001014794e */ /* 0x000fce0000000000 */
[----:B0-2---:R-:W-:Y:S05]  /*0160*/  CALL.ABS.NOINC R2 ;  /* 0x0000000002007343 */ /* 0x005fea0003c00000 */
.L_x_0:
[----:B------:R-:W-:Y:S05]  /*0170*/  EXIT ;  /* 0x000000000000794d */ /* 0x000fea0003800000 */
.L_x_1:
[----:B------:R-:W-:-:S00]  /*0180*/  BRA `(.L_x_1) ;  /* 0xfffffffc00fc7947 */ /* 0x000fc0000383ffff */
[----:B------:R-:W-:-:S00]  /*0190*/  NOP ;  /* 0x0000000000007918 */ /* 0x000fc00000000000 */
        /* <DEDUP_REMOVED lines=14> */
.L_x_2:


//--------------------- .nv.global.init           --------------------------
	.section	.nv.global.init,"aw",@progbits
.nv.global.init:
	.type		$str,@object
	.size		$str,(.L_0 - $str)
$str:
        /*0000*/ 	.byte	0x62, 0x6c, 0x6f, 0x63, 0x6b, 0x44, 0x69, 0x6d, 0x2e, 0x78, 0x20, 0x3a, 0x20, 0x25, 0x64, 0x2c
        /*0010*/ 	.byte	0x20, 0x62, 0x6c, 0x6f, 0x63, 0x6b, 0x44, 0x69, 0x6d, 0x2e, 0x79, 0x20, 0x3a, 0x20, 0x25, 0x64
        /*0020*/ 	.byte	0x2c, 0x20, 0x67, 0x72, 0x69, 0x64, 0x44, 0x69, 0x6d, 0x2e, 0x78, 0x20, 0x3a, 0x20, 0x25, 0x64
        /*0030*/ 	.byte	0x2c, 0x20, 0x67, 0x72, 0x69, 0x64, 0x44, 0x69, 0x6d, 0x2e, 0x79, 0x20, 0x3a, 0x20, 0x25, 0x64
        /*0040*/ 	.byte	0x2c, 0x20, 0x74, 0x49, 0x64, 0x78, 0x2e, 0x78, 0x20, 0x3a, 0x20, 0x25, 0x64, 0x2c, 0x20, 0x74
        /*0050*/ 	.byte	0x49, 0x64, 0x78, 0x2e, 0x79, 0x20, 0x3a, 0x20, 0x25, 0x64, 0x2c, 0x20, 0x62, 0x49, 0x64, 0x78
        /*0060*/ 	.byte	0x2e, 0x78, 0x20, 0x3a, 0x20, 0x25, 0x64, 0x2c, 0x20, 0x62, 0x49, 0x64, 0x78, 0x2e, 0x79, 0x20
        /*0070*/ 	.byte	0x3a, 0x20, 0x25, 0x64, 0x0a, 0x00
.L_0:


//--------------------- .nv.shared.reserved.0     --------------------------
	.section	.nv.shared.reserved.0,"aw",@nobits
	.weak		__nv_reservedSMEM_offset_0_alias
	.size		__nv_reservedSMEM_offset_0_alias, 0, 64
	.other		__nv_reservedSMEM_offset_0_alias,@"STO_CUDA_RESERVED_SHARED STV_DEFAULT"
__nv_reservedSMEM_offset_0_alias:
	.zero		0
	.zero		64


//--------------------- .nv.constant0._Z6kernelv  --------------------------
	.section	.nv.constant0._Z6kernelv,"a",@progbits
	.sectionflags	@""
	.align	4
.nv.constant0._Z6kernelv:
	.zero		896


//--------------------- SYMBOLS --------------------------

	.type		.nv.reservedSmem.offset0,@object
	.size		.nv.reservedSmem.offset0,0x4
	.type		vprintf,@function
